//
// Generated by NVIDIA NVVM Compiler
//
// Compiler Build ID: CL-36424714
// Cuda compilation tools, release 13.0, V13.0.88
// Based on NVVM 20.0.0
//

.version 9.0
.target sm_100
.address_size 64

	// .globl	_Z19bitonic_sort_devicePii

.visible .entry _Z19bitonic_sort_devicePii(
	.param .u64 .ptr .align 1 _Z19bitonic_sort_devicePii_param_0,
	.param .u32 _Z19bitonic_sort_devicePii_param_1
)
{


	ret;

}


// ===== COMPILED SASS (sm_100) =====

	.target	sm_100

	.elftype	@"ET_EXEC"


//--------------------- .note.nv.tkinfo           --------------------------
	.section	.note.nv.tkinfo,"",@"SHT_NOTE"
	.sectionflags	@"SHF_NOTE_NV_TKINFO"
	.tkinfo
        /*0018*/ 	.word	0x00000002
        /*0030*/ 	.string	""
        /*0030*/ 	.string	"ptxas"
        /*0030*/ 	.string	"Cuda compilation tools, release 13.0, V13.0.88"
        /*0030*/ 	.string	"Build cuda_13.0.r13.0/compiler.36424714_0"
        /*0030*/ 	.string	"-arch sm_100 -m 64 "



//--------------------- .note.nv.cuinfo           --------------------------
	.section	.note.nv.cuinfo,"",@"SHT_NOTE"
	.sectionflags	@"SHF_NOTE_NV_CUINFO"
        /*0018*/ 	.short	0x0002
        /*001a*/ 	.short	0x0064
        /*001c*/ 	.short	0x0082
	.zero		2


//--------------------- .nv.info                  --------------------------
	.section	.nv.info,"",@"SHT_CUDA_INFO"
	.align	4


	//----- nvinfo : EIATTR_REGCOUNT
	.align		4
        /*0000*/ 	.byte	0x04, 0x2f
        /*0002*/ 	.short	(.L_1 - .L_0)
	.align		4
.L_0:
        /*0004*/ 	.word	index@(_Z19bitonic_sort_devicePii)
        /*0008*/ 	.word	0x00000004


	//----- nvinfo : EIATTR_FRAME_SIZE
	.align		4
.L_1:
        /*000c*/ 	.byte	0x04, 0x11
        /*000e*/ 	.short	(.L_3 - .L_2)
	.align		4
.L_2:
        /*0010*/ 	.word	index@(_Z19bitonic_sort_devicePii)
        /*0014*/ 	.word	0x00000000


	//----- nvinfo : EIATTR_MIN_STACK_SIZE
	.align		4
.L_3:
        /*0018*/ 	.byte	0x04, 0x12
        /*001a*/ 	.short	(.L_5 - .L_4)
	.align		4
.L_4:
        /*001c*/ 	.word	index@(_Z19bitonic_sort_devicePii)
        /*0020*/ 	.word	0x00000000
.L_5:


//--------------------- .nv.compat                --------------------------
	.section	.nv.compat,"",@"SHT_CUDA_COMPAT_INFO"
	.align	4
        /*0000*/ 	.byte	0x02, 0x09, 0x00, 0x00, 0x02, 0x02, 0x01, 0x00, 0x02, 0x05, 0x05, 0x00, 0x03, 0x07, 0x01, 0x01
        /*0010*/ 	.byte	0x02, 0x03, 0x00, 0x00, 0x02, 0x06, 0x01, 0x00, 0x04, 0x0b, 0x08, 0x00, 0x09, 0x00, 0x00, 0x00
        /*0020*/ 	.byte	0x00, 0x00, 0x00, 0x00


//--------------------- .nv.info._Z19bitonic_sort_devicePii --------------------------
	.section	.nv.info._Z19bitonic_sort_devicePii,"",@"SHT_CUDA_INFO"
	.sectionflags	@""
	.align	4


	//----- nvinfo : EIATTR_CUDA_API_VERSION
	.align		4
        /*0000*/ 	.byte	0x04, 0x37
        /*0002*/ 	.short	(.L_7 - .L_6)
.L_6:
        /*0004*/ 	.word	0x00000082


	//----- nvinfo : EIATTR_KPARAM_INFO
	.align		4
.L_7:
        /*0008*/ 	.byte	0x04, 0x17
        /*000a*/ 	.short	(.L_9 - .L_8)
.L_8:
        /*000c*/ 	.word	0x00000000
        /*0010*/ 	.short	0x0001
        /*0012*/ 	.short	0x0008
        /*0014*/ 	.byte	0x00, 0xf0, 0x11, 0x00


	//----- nvinfo : EIATTR_KPARAM_INFO
	.align		4
.L_9:
        /*0018*/ 	.byte	0x04, 0x17
        /*001a*/ 	.short	(.L_11 - .L_10)
.L_10:
        /*001c*/ 	.word	0x00000000
        /*0020*/ 	.short	0x0000
        /*0022*/ 	.short	0x0000
        /*0024*/ 	.byte	0x00, 0xf5, 0x21, 0x00


	//----- nvinfo : EIATTR_SPARSE_MMA_MASK
	.align		4
.L_11:
        /*0028*/ 	.byte	0x03, 0x50
        /*002a*/ 	.short	0x0000


	//----- nvinfo : EIATTR_MAXREG_COUNT
	.align		4
        /*002c*/ 	.byte	0x03, 0x1b
        /*002e*/ 	.short	0x00ff


	//----- nvinfo : EIATTR_MERCURY_ISA_VERSION
	.align		4
        /*0030*/ 	.byte	0x03, 0x5f
        /*0032*/ 	.short	0x0101


	//----- nvinfo : EIATTR_VRC_CTA_INIT_COUNT
	.align		4
        /*0034*/ 	.byte	0x02, 0x4a
	.zero		1
	.zero		1


	//----- nvinfo : EIATTR_EXIT_INSTR_OFFSETS
	.align		4
        /*0038*/ 	.byte	0x04, 0x1c
        /*003a*/ 	.short	(.L_13 - .L_12)


	//   ....[0]....
.L_12:
        /*003c*/ 	.word	0x00000010


	//----- nvinfo : EIATTR_CBANK_PARAM_SIZE
	.align		4
.L_13:
        /*0040*/ 	.byte	0x03, 0x19
        /*0042*/ 	.short	0x000c


	//----- nvinfo : EIATTR_PARAM_CBANK
	.align		4
        /*0044*/ 	.byte	0x04, 0x0a
        /*0046*/ 	.short	(.L_15 - .L_14)
	.align		4
.L_14:
        /*0048*/ 	.word	index@(.nv.constant0._Z19bitonic_sort_devicePii)
        /*004c*/ 	.short	0x0380
        /*004e*/ 	.short	0x000c


	//----- nvinfo : EIATTR_SW_WAR
	.align		4
.L_15:
        /*0050*/ 	.byte	0x04, 0x36
        /*0052*/ 	.short	(.L_17 - .L_16)
.L_16:
        /*0054*/ 	.word	0x00000008
.L_17:


//--------------------- .nv.callgraph             --------------------------
	.section	.nv.callgraph,"",@"SHT_CUDA_CALLGRAPH"
	.align	4
	.sectionentsize	8
	.align		4
        /*0000*/ 	.word	0x00000000
	.align		4
        /*0004*/ 	.word	0xffffffff
	.align		4
        /*0008*/ 	.word	0x00000000
	.align		4
        /*000c*/ 	.word	0xfffffffe
	.align		4
        /*0010*/ 	.word	0x00000000
	.align		4
        /*0014*/ 	.word	0xfffffffd
	.align		4
        /*0018*/ 	.word	0x00000000
	.align		4
        /*001c*/ 	.word	0xfffffffc


//--------------------- .text._Z19bitonic_sort_devicePii --------------------------
	.section	.text._Z19bitonic_sort_devicePii,"ax",@progbits
	.align	128
        .global         _Z19bitonic_sort_devicePii
        .type           _Z19bitonic_sort_devicePii,@function
        .size           _Z19bitonic_sort_devicePii,(.L_x_1 - _Z19bitonic_sort_devicePii)
        .other          _Z19bitonic_sort_devicePii,@"STO_CUDA_ENTRY STV_DEFAULT"
_Z19bitonic_sort_devicePii:
.text._Z19bitonic_sort_devicePii:
[----:B------:R-:W-:Y:S01]  /*0000*/  LDC R1, c[0x0][0x37c] ;  /* 0x0000df00ff017b82 */ /* 0x000fe20000000800 */
[----:B------:R-:W-:Y:S05]  /*0010*/  EXIT ;  /* 0x000000000000794d */ /* 0x000fea0003800000 */
.L_x_0:
[----:B------:R-:W-:-:S00]  /*0020*/  BRA `(.L_x_0) ;  /* 0xfffffffc00fc7947 */ /* 0x000fc0000383ffff */
[----:B------:R-:W-:-:S00]  /*0030*/  NOP ;  /* 0x0000000000007918 */ /* 0x000fc00000000000 */
        /* <DEDUP_REMOVED lines=12> */
.L_x_1:


//--------------------- .nv.shared.reserved.0     --------------------------
	.section	.nv.shared.reserved.0,"aw",@nobits
	.weak		__nv_reservedSMEM_offset_0_alias
	.size		__nv_reservedSMEM_offset_0_alias, 0, 64
	.other		__nv_reservedSMEM_offset_0_alias,@"STO_CUDA_RESERVED_SHARED STV_DEFAULT"
__nv_reservedSMEM_offset_0_alias:
	.zero		0
	.zero		64


//--------------------- .nv.constant0._Z19bitonic_sort_devicePii --------------------------
	.section	.nv.constant0._Z19bitonic_sort_devicePii,"a",@progbits
	.sectionflags	@""
	.align	4
.nv.constant0._Z19bitonic_sort_devicePii:
	.zero		908


//--------------------- SYMBOLS --------------------------

	.type		.nv.reservedSmem.offset0,@object
	.size		.nv.reservedSmem.offset0,0x4
